//
// Generated by NVIDIA NVVM Compiler
//
// Compiler Build ID: CL-36424714
// Cuda compilation tools, release 13.0, V13.0.88
// Based on NVVM 20.0.0
//

.version 9.0
.target sm_100
.address_size 64

	// .globl	_Z3addPiPKiS1_

.visible .entry _Z3addPiPKiS1_(
	.param .u64 .ptr .align 1 _Z3addPiPKiS1__param_0,
	.param .u64 .ptr .align 1 _Z3addPiPKiS1__param_1,
	.param .u64 .ptr .align 1 _Z3addPiPKiS1__param_2
)
{
	.reg .b32 	%r<4>;
	.reg .b64 	%rd<7>;

	ld.param.u64 	%rd1, [_Z3addPiPKiS1__param_0];
	ld.param.u64 	%rd2, [_Z3addPiPKiS1__param_1];
	ld.param.u64 	%rd3, [_Z3addPiPKiS1__param_2];
	cvta.to.global.u64 	%rd4, %rd1;
	cvta.to.global.u64 	%rd5, %rd2;
	cvta.to.global.u64 	%rd6, %rd3;
	ld.global.u32 	%r1, [%rd6];
	ld.global.u32 	%r2, [%rd5];
	add.s32 	%r3, %r2, %r1;
	st.global.u32 	[%rd4], %r3;
	ret;

}


// ===== COMPILED SASS (sm_100) =====

	.target	sm_100

	.elftype	@"ET_EXEC"


//--------------------- .note.nv.tkinfo           --------------------------
	.section	.note.nv.tkinfo,"",@"SHT_NOTE"
	.sectionflags	@"SHF_NOTE_NV_TKINFO"
	.tkinfo
        /*0018*/ 	.word	0x00000002
        /*0030*/ 	.string	""
        /*0030*/ 	.string	"ptxas"
        /*0030*/ 	.string	"Cuda compilation tools, release 13.0, V13.0.88"
        /*0030*/ 	.string	"Build cuda_13.0.r13.0/compiler.36424714_0"
        /*0030*/ 	.string	"-arch sm_100 -m 64 "



//--------------------- .note.nv.cuinfo           --------------------------
	.section	.note.nv.cuinfo,"",@"SHT_NOTE"
	.sectionflags	@"SHF_NOTE_NV_CUINFO"
        /*0018*/ 	.short	0x0002
        /*001a*/ 	.short	0x0064
        /*001c*/ 	.short	0x0082
	.zero		2


//--------------------- .nv.info                  --------------------------
	.section	.nv.info,"",@"SHT_CUDA_INFO"
	.align	4


	//----- nvinfo : EIATTR_REGCOUNT
	.align		4
        /*0000*/ 	.byte	0x04, 0x2f
        /*0002*/ 	.short	(.L_1 - .L_0)
	.align		4
.L_0:
        /*0004*/ 	.word	index@(_Z3addPiPKiS1_)
        /*0008*/ 	.word	0x0000000c


	//----- nvinfo : EIATTR_FRAME_SIZE
	.align		4
.L_1:
        /*000c*/ 	.byte	0x04, 0x11
        /*000e*/ 	.short	(.L_3 - .L_2)
	.align		4
.L_2:
        /*0010*/ 	.word	index@(_Z3addPiPKiS1_)
        /*0014*/ 	.word	0x00000000


	//----- nvinfo : EIATTR_MIN_STACK_SIZE
	.align		4
.L_3:
        /*0018*/ 	.byte	0x04, 0x12
        /*001a*/ 	.short	(.L_5 - .L_4)
	.align		4
.L_4:
        /*001c*/ 	.word	index@(_Z3addPiPKiS1_)
        /*0020*/ 	.word	0x00000000
.L_5:


//--------------------- .nv.compat                --------------------------
	.section	.nv.compat,"",@"SHT_CUDA_COMPAT_INFO"
	.align	4
        /*0000*/ 	.byte	0x02, 0x09, 0x00, 0x00, 0x02, 0x02, 0x01, 0x00, 0x02, 0x05, 0x05, 0x00, 0x03, 0x07, 0x01, 0x01
        /*0010*/ 	.byte	0x02, 0x03, 0x00, 0x00, 0x02, 0x06, 0x01, 0x00, 0x04, 0x0b, 0x08, 0x00, 0x09, 0x00, 0x00, 0x00
        /*0020*/ 	.byte	0x00, 0x00, 0x00, 0x00


//--------------------- .nv.info._Z3addPiPKiS1_   --------------------------
	.section	.nv.info._Z3addPiPKiS1_,"",@"SHT_CUDA_INFO"
	.sectionflags	@""
	.align	4


	//----- nvinfo : EIATTR_CUDA_API_VERSION
	.align		4
        /*0000*/ 	.byte	0x04, 0x37
        /*0002*/ 	.short	(.L_7 - .L_6)
.L_6:
        /*0004*/ 	.word	0x00000082


	//----- nvinfo : EIATTR_KPARAM_INFO
	.align		4
.L_7:
        /*0008*/ 	.byte	0x04, 0x17
        /*000a*/ 	.short	(.L_9 - .L_8)
.L_8:
        /*000c*/ 	.word	0x00000000
        /*0010*/ 	.short	0x0002
        /*0012*/ 	.short	0x0010
        /*0014*/ 	.byte	0x00, 0xf5, 0x21, 0x00


	//----- nvinfo : EIATTR_KPARAM_INFO
	.align		4
.L_9:
        /*0018*/ 	.byte	0x04, 0x17
        /*001a*/ 	.short	(.L_11 - .L_10)
.L_10:
        /*001c*/ 	.word	0x00000000
        /*0020*/ 	.short	0x0001
        /*0022*/ 	.short	0x0008
        /*0024*/ 	.byte	0x00, 0xf5, 0x21, 0x00


	//----- nvinfo : EIATTR_KPARAM_INFO
	.align		4
.L_11:
        /*0028*/ 	.byte	0x04, 0x17
        /*002a*/ 	.short	(.L_13 - .L_12)
.L_12:
        /*002c*/ 	.word	0x00000000
        /*0030*/ 	.short	0x0000
        /*0032*/ 	.short	0x0000
        /*0034*/ 	.byte	0x00, 0xf5, 0x21, 0x00


	//----- nvinfo : EIATTR_SPARSE_MMA_MASK
	.align		4
.L_13:
        /*0038*/ 	.byte	0x03, 0x50
        /*003a*/ 	.short	0x0000


	//----- nvinfo : EIATTR_MAXREG_COUNT
	.align		4
        /*003c*/ 	.byte	0x03, 0x1b
        /*003e*/ 	.short	0x00ff


	//----- nvinfo : EIATTR_MERCURY_ISA_VERSION
	.align		4
        /*0040*/ 	.byte	0x03, 0x5f
        /*0042*/ 	.short	0x0101


	//----- nvinfo : EIATTR_VRC_CTA_INIT_COUNT
	.align		4
        /*0044*/ 	.byte	0x02, 0x4a
	.zero		1
	.zero		1


	//----- nvinfo : EIATTR_EXIT_INSTR_OFFSETS
	.align		4
        /*0048*/ 	.byte	0x04, 0x1c
        /*004a*/ 	.short	(.L_15 - .L_14)


	//   ....[0]....
.L_14:
        /*004c*/ 	.word	0x00000090


	//----- nvinfo : EIATTR_CBANK_PARAM_SIZE
	.align		4
.L_15:
        /*0050*/ 	.byte	0x03, 0x19
        /*0052*/ 	.short	0x0018


	//----- nvinfo : EIATTR_PARAM_CBANK
	.align		4
        /*0054*/ 	.byte	0x04, 0x0a
        /*0056*/ 	.short	(.L_17 - .L_16)
	.align		4
.L_16:
        /*0058*/ 	.word	index@(.nv.constant0._Z3addPiPKiS1_)
        /*005c*/ 	.short	0x0380
        /*005e*/ 	.short	0x0018


	//----- nvinfo : EIATTR_SW_WAR
	.align		4
.L_17:
        /*0060*/ 	.byte	0x04, 0x36
        /*0062*/ 	.short	(.L_19 - .L_18)
.L_18:
        /*0064*/ 	.word	0x00000008
.L_19:


//--------------------- .nv.callgraph             --------------------------
	.section	.nv.callgraph,"",@"SHT_CUDA_CALLGRAPH"
	.align	4
	.sectionentsize	8
	.align		4
        /*0000*/ 	.word	0x00000000
	.align		4
        /*0004*/ 	.word	0xffffffff
	.align		4
        /*0008*/ 	.word	0x00000000
	.align		4
        /*000c*/ 	.word	0xfffffffe
	.align		4
        /*0010*/ 	.word	0x00000000
	.align		4
        /*0014*/ 	.word	0xfffffffd
	.align		4
        /*0018*/ 	.word	0x00000000
	.align		4
        /*001c*/ 	.word	0xfffffffc


//--------------------- .text._Z3addPiPKiS1_      --------------------------
	.section	.text._Z3addPiPKiS1_,"ax",@progbits
	.align	128
        .global         _Z3addPiPKiS1_
        .type           _Z3addPiPKiS1_,@function
        .size           _Z3addPiPKiS1_,(.L_x_1 - _Z3addPiPKiS1_)
        .other          _Z3addPiPKiS1_,@"STO_CUDA_ENTRY STV_DEFAULT"
_Z3addPiPKiS1_:
.text._Z3addPiPKiS1_:
[----:B------:R-:W-:Y:S08]  /*0000*/  LDC R1, c[0x0][0x37c] ;  /* 0x0000df00ff017b82 */ /* 0x000ff00000000800 */
[----:B------:R-:W0:Y:S01]  /*0010*/  LDC.64 R2, c[0x0][0x390] ;  /* 0x0000e400ff027b82 */ /* 0x000e220000000a00 */
[----:B------:R-:W0:Y:S07]  /*0020*/  LDCU.64 UR4, c[0x0][0x358] ;  /* 0x00006b00ff0477ac */ /* 0x000e2e0008000a00 */
[----:B------:R-:W1:Y:S01]  /*0030*/  LDC.64 R4, c[0x0][0x388] ;  /* 0x0000e200ff047b82 */ /* 0x000e620000000a00 */
[----:B0-----:R-:W2:Y:S04]  /*0040*/  LDG.E R2, desc[UR4][R2.64] ;  /* 0x0000000402027981 */ /* 0x001ea8000c1e1900 */
[----:B-1----:R-:W2:Y:S03]  /*0050*/  LDG.E R5, desc[UR4][R4.64] ;  /* 0x0000000404057981 */ /* 0x002ea6000c1e1900 */
[----:B------:R-:W0:Y:S01]  /*0060*/  LDC.64 R6, c[0x0][0x380] ;  /* 0x0000e000ff067b82 */ /* 0x000e220000000a00 */
[----:B--2---:R-:W-:-:S05]  /*0070*/  IADD3 R9, PT, PT, R2, R5, RZ ;  /* 0x0000000502097210 */ /* 0x004fca0007ffe0ff */
[----:B0-----:R-:W-:Y:S01]  /*0080*/  STG.E desc[UR4][R6.64], R9 ;  /* 0x0000000906007986 */ /* 0x001fe2000c101904 */
[----:B------:R-:W-:Y:S05]  /*0090*/  EXIT ;  /* 0x000000000000794d */ /* 0x000fea0003800000 */
.L_x_0:
[----:B------:R-:W-:-:S00]  /*00a0*/  BRA `(.L_x_0) ;  /* 0xfffffffc00fc7947 */ /* 0x000fc0000383ffff */
[----:B------:R-:W-:-:S00]  /*00b0*/  NOP ;  /* 0x0000000000007918 */ /* 0x000fc00000000000 */
        /* <DEDUP_REMOVED lines=12> */
.L_x_1:


//--------------------- .nv.shared.reserved.0     --------------------------
	.section	.nv.shared.reserved.0,"aw",@nobits
	.weak		__nv_reservedSMEM_offset_0_alias
	.size		__nv_reservedSMEM_offset_0_alias, 0, 64
	.other		__nv_reservedSMEM_offset_0_alias,@"STO_CUDA_RESERVED_SHARED STV_DEFAULT"
__nv_reservedSMEM_offset_0_alias:
	.zero		0
	.zero		64


//--------------------- .nv.constant0._Z3addPiPKiS1_ --------------------------
	.section	.nv.constant0._Z3addPiPKiS1_,"a",@progbits
	.sectionflags	@""
	.align	4
.nv.constant0._Z3addPiPKiS1_:
	.zero		920


//--------------------- SYMBOLS --------------------------

	.type		.nv.reservedSmem.offset0,@object
	.size		.nv.reservedSmem.offset0,0x4
